	.headerflags	@"EF_CUDA_TEXMODE_UNIFIED EF_CUDA_64BIT_ADDRESS EF_CUDA_ACCELERATORS EF_CUDA_SM90 EF_CUDA_VIRTUAL_SM(EF_CUDA_SM90)"
	.elftype	@"ET_EXEC"


//--------------------- .nv.info                  --------------------------
	.section	.nv.info,"",@"SHT_CUDA_INFO"
	.align	4


	//----- nvinfo : EIATTR_REGCOUNT
	.align		4
        /*0000*/ 	.byte	0x04, 0x2f
        /*0002*/ 	.short	(.L_1 - .L_0)
	.align		4
.L_0:
        /*0004*/ 	.word	index@(triton_poi_fused_cat_3)
        /*0008*/ 	.word	0x0000000e


	//----- nvinfo : EIATTR_MIN_STACK_SIZE
	.align		4
.L_1:
        /*000c*/ 	.byte	0x04, 0x12
        /*000e*/ 	.short	(.L_3 - .L_2)
	.align		4
.L_2:
        /*0010*/ 	.word	index@(triton_poi_fused_cat_3)
        /*0014*/ 	.word	0x00000000


	//----- nvinfo : EIATTR_FRAME_SIZE
	.align		4
.L_3:
        /*0018*/ 	.byte	0x04, 0x11
        /*001a*/ 	.short	(.L_5 - .L_4)
	.align		4
.L_4:
        /*001c*/ 	.word	index@(triton_poi_fused_cat_3)
        /*0020*/ 	.word	0x00000000


	//----- nvinfo : EIATTR_MIN_STACK_SIZE
	.align		4
.L_5:
        /*0024*/ 	.byte	0x04, 0x12
        /*0026*/ 	.short	(.L_7 - .L_6)
	.align		4
.L_6:
        /*0028*/ 	.word	index@(triton_poi_fused_cat_3)
        /*002c*/ 	.word	0x00000000
.L_7:


//--------------------- .nv.info.triton_poi_fused_cat_3 --------------------------
	.section	.nv.info.triton_poi_fused_cat_3,"",@"SHT_CUDA_INFO"
	.sectionflags	@""
	.align	4


	//----- nvinfo : EIATTR_CUDA_API_VERSION
	.align		4
        /*0000*/ 	.byte	0x04, 0x37
        /*0002*/ 	.short	(.L_9 - .L_8)
.L_8:
        /*0004*/ 	.word	0x0000007c


	//----- nvinfo : EIATTR_KPARAM_INFO
	.align		4
.L_9:
        /*0008*/ 	.byte	0x04, 0x17
        /*000a*/ 	.short	(.L_11 - .L_10)
.L_10:
        /*000c*/ 	.word	0x00000000
        /*0010*/ 	.short	0x0003
        /*0012*/ 	.short	0x0018
        /*0014*/ 	.byte	0x00, 0xf0, 0x11, 0x00


	//----- nvinfo : EIATTR_KPARAM_INFO
	.align		4
.L_11:
        /*0018*/ 	.byte	0x04, 0x17
        /*001a*/ 	.short	(.L_13 - .L_12)
.L_12:
        /*001c*/ 	.word	0x00000000
        /*0020*/ 	.short	0x0002
        /*0022*/ 	.short	0x0010
        /*0024*/ 	.byte	0x00, 0xf4, 0x21, 0x00


	//----- nvinfo : EIATTR_KPARAM_INFO
	.align		4
.L_13:
        /*0028*/ 	.byte	0x04, 0x17
        /*002a*/ 	.short	(.L_15 - .L_14)
.L_14:
        /*002c*/ 	.word	0x00000000
        /*0030*/ 	.short	0x0001
        /*0032*/ 	.short	0x0008
        /*0034*/ 	.byte	0x00, 0xf4, 0x21, 0x00


	//----- nvinfo : EIATTR_KPARAM_INFO
	.align		4
.L_15:
        /*0038*/ 	.byte	0x04, 0x17
        /*003a*/ 	.short	(.L_17 - .L_16)
.L_16:
        /*003c*/ 	.word	0x00000000
        /*0040*/ 	.short	0x0000
        /*0042*/ 	.short	0x0000
        /*0044*/ 	.byte	0x00, 0xf4, 0x21, 0x00


	//----- nvinfo : EIATTR_SPARSE_MMA_MASK
	.align		4
.L_17:
        /*0048*/ 	.byte	0x03, 0x50
        /*004a*/ 	.short	0x0000


	//----- nvinfo : EIATTR_MAXREG_COUNT
	.align		4
        /*004c*/ 	.byte	0x03, 0x1b
        /*004e*/ 	.short	0x00ff


	//----- nvinfo : EIATTR_EXIT_INSTR_OFFSETS
	.align		4
        /*0050*/ 	.byte	0x04, 0x1c
        /*0052*/ 	.short	(.L_19 - .L_18)


	//   ....[0]....
.L_18:
        /*0054*/ 	.word	0x000002d0


	//   ....[1]....
        /*0058*/ 	.word	0x000002f0


	//----- nvinfo : EIATTR_REQNTID
	.align		4
.L_19:
        /*005c*/ 	.byte	0x04, 0x10
        /*005e*/ 	.short	(.L_21 - .L_20)
.L_20:
        /*0060*/ 	.word	0x00000080
        /*0064*/ 	.word	0x00000001
        /*0068*/ 	.word	0x00000001


	//----- nvinfo : EIATTR_CBANK_PARAM_SIZE
	.align		4
.L_21:
        /*006c*/ 	.byte	0x03, 0x19
        /*006e*/ 	.short	0x001c


	//----- nvinfo : EIATTR_PARAM_CBANK
	.align		4
        /*0070*/ 	.byte	0x04, 0x0a
        /*0072*/ 	.short	(.L_23 - .L_22)
	.align		4
.L_22:
        /*0074*/ 	.word	index@(.nv.constant0.triton_poi_fused_cat_3)
        /*0078*/ 	.short	0x0210
        /*007a*/ 	.short	0x001c


	//----- nvinfo : EIATTR_SW_WAR
	.align		4
.L_23:
        /*007c*/ 	.byte	0x04, 0x36
        /*007e*/ 	.short	(.L_25 - .L_24)
.L_24:
        /*0080*/ 	.word	0x00000008
.L_25:


//--------------------- .nv.callgraph             --------------------------
	.section	.nv.callgraph,"",@"SHT_CUDA_CALLGRAPH"
	.align	4
	.sectionentsize	8
	.align		4
        /*0000*/ 	.word	0x00000000
	.align		4
        /*0004*/ 	.word	0xffffffff
	.align		4
        /*0008*/ 	.word	0x00000000
	.align		4
        /*000c*/ 	.word	0xfffffffe
	.align		4
        /*0010*/ 	.word	0x00000000
	.align		4
        /*0014*/ 	.word	0xfffffffd
	.align		4
        /*0018*/ 	.word	0x00000000
	.align		4
        /*001c*/ 	.word	0xfffffffc


//--------------------- .text.triton_poi_fused_cat_3 --------------------------
	.section	.text.triton_poi_fused_cat_3,"ax",@progbits
	.align	128
        .global         triton_poi_fused_cat_3
        .type           triton_poi_fused_cat_3,@function
        .size           triton_poi_fused_cat_3,(.L_x_1 - triton_poi_fused_cat_3)
        .other          triton_poi_fused_cat_3,@"STO_CUDA_ENTRY STV_DEFAULT"
triton_poi_fused_cat_3:
.text.triton_poi_fused_cat_3:
[----:B------:R-:W0:Y:S02]  /*0000*/  LDC R1, c[0x0][0x28] ;  /* 0x00000a00ff017b82 */ /* 0x000e240000000800 */
[----:B------:R-:W1:Y:S01]  /*0010*/  S2R R0, SR_TID.X ;  /* 0x0000000000007919 */ /* 0x000e620000002100 */
[----:B------:R-:W-:Y:S01]  /*0020*/  ULDC.64 UR4, c[0x0][0x218] ;  /* 0x0000860000047ab9 */ /* 0x000fe20000000a00 */
[----:B------:R-:W2:Y:S01]  /*0030*/  S2R R3, SR_CTAID.X ;  /* 0x0000000000037919 */ /* 0x000ea20000002500 */
[----:B-1----:R-:W-:-:S05]  /*0040*/  IMAD.SHL.U32 R0, R0, 0x2, RZ ;  /* 0x0000000200007824 */ /* 0x002fca00078e00ff */
[----:B------:R-:W-:-:S05]  /*0050*/  LOP3.LUT R0, R0, 0xfe, RZ, 0xc0, !PT ;  /* 0x000000fe00007812 */ /* 0x000fca00078ec0ff */
[----:B--2---:R-:W-:Y:S02]  /*0060*/  IMAD R0, R3, 0x100, R0 ;  /* 0x0000010003007824 */ /* 0x004fe400078e0200 */
[----:B------:R-:W1:Y:S03]  /*0070*/  LDC.64 R2, c[0x0][0x210] ;  /* 0x00008400ff027b82 */ /* 0x000e660000000a00 */
[----:B------:R-:W-:Y:S02]  /*0080*/  SHF.R.S32.HI R5, RZ, 0x1f, R0 ;  /* 0x0000001fff057819 */ /* 0x000fe40000011400 */
[----:B------:R-:W-:Y:S02]  /*0090*/  ISETP.GE.AND P0, PT, R0, 0x200, PT ;  /* 0x000002000000780c */ /* 0x000fe40003f06270 */
[CC--:B------:R-:W-:Y:S02]  /*00a0*/  LEA.HI R4, R5.reuse, R0.reuse, RZ, 0x4 ;  /* 0x0000000005047211 */ /* 0x0c0fe400078f20ff */
[----:B------:R-:W-:-:S02]  /*00b0*/  LEA.HI R8, R5, R0, RZ, 0x7 ;  /* 0x0000000005087211 */ /* 0x000fc400078f38ff */
[----:B------:R-:W-:Y:S02]  /*00c0*/  SHF.R.S32.HI R6, RZ, 0x4, R4 ;  /* 0x00000004ff067819 */ /* 0x000fe40000011404 */
[----:B------:R-:W-:Y:S02]  /*00d0*/  LOP3.LUT R5, R4, 0xfffffff0, RZ, 0xc0, !PT ;  /* 0xfffffff004057812 */ /* 0x000fe400078ec0ff */
[----:B------:R-:W-:Y:S02]  /*00e0*/  LEA.HI R7, R6, R6, RZ, 0x3 ;  /* 0x0000000606077211 */ /* 0x000fe400078f18ff */
[----:B------:R-:W-:Y:S01]  /*00f0*/  SHF.R.S32.HI R9, RZ, 0x7, R8 ;  /* 0x00000007ff097819 */ /* 0x000fe20000011408 */
[----:B------:R-:W-:Y:S01]  /*0100*/  IMAD.IADD R5, R0, 0x1, -R5 ;  /* 0x0000000100057824 */ /* 0x000fe200078e0a05 */
[----:B------:R-:W-:Y:S02]  /*0110*/  LOP3.LUT R7, R7, 0xfffffff8, RZ, 0xc0, !PT ;  /* 0xfffffff807077812 */ /* 0x000fe400078ec0ff */
[----:B------:R-:W-:Y:S01]  /*0120*/  LOP3.LUT R11, R8, 0xffffff80, RZ, 0xc0, !PT ;  /* 0xffffff80080b7812 */ /* 0x000fe200078ec0ff */
[----:B------:R-:W-:Y:S01]  /*0130*/  IMAD.SHL.U32 R4, R9, 0x40, RZ ;  /* 0x0000004009047824 */ /* 0x000fe200078e00ff */
[----:B------:R-:W-:Y:S01]  /*0140*/  SHF.R.S32.HI R8, RZ, 0x1f, R5 ;  /* 0x0000001fff087819 */ /* 0x000fe20000011405 */
[----:B------:R-:W-:-:S03]  /*0150*/  IMAD.IADD R7, R6, 0x1, -R7 ;  /* 0x0000000106077824 */ /* 0x000fc600078e0a07 */
[--C-:B------:R-:W-:Y:S01]  /*0160*/  SHF.R.S32.HI R9, RZ, 0x1f, R4.reuse ;  /* 0x0000001fff097819 */ /* 0x100fe20000011404 */
[C---:B------:R-:W-:Y:S01]  /*0170*/  IMAD.SHL.U32 R6, R7.reuse, 0x10, RZ ;  /* 0x0000001007067824 */ /* 0x040fe200078e00ff */
[C---:B------:R-:W-:Y:S02]  /*0180*/  ISETP.GE.AND P2, PT, R7.reuse, 0x4, PT ;  /* 0x000000040700780c */ /* 0x040fe40003f46270 */
[----:B------:R-:W-:Y:S02]  /*0190*/  ISETP.GT.AND P1, PT, R7, 0x3, !P0 ;  /* 0x000000030700780c */ /* 0x000fe40004724270 */
[----:B------:R-:W-:Y:S02]  /*01a0*/  IADD3 R5, P4, P5, R6, R5, R4 ;  /* 0x0000000506057210 */ /* 0x000fe40007d9e004 */
[----:B------:R-:W-:Y:S02]  /*01b0*/  ISETP.LT.AND P3, PT, R0, 0x200, !P2 ;  /* 0x000002000000780c */ /* 0x000fe40005761270 */
[----:B------:R-:W-:-:S02]  /*01c0*/  SHF.R.S32.HI R6, RZ, 0x1f, R6 ;  /* 0x0000001fff067819 */ /* 0x000fc40000011406 */
[----:B------:R-:W-:Y:S02]  /*01d0*/  IADD3 R11, R4, R0, -R11 ;  /* 0x00000000040b7210 */ /* 0x000fe40007ffe80b */
[----:B------:R-:W-:Y:S02]  /*01e0*/  IADD3.X R4, R6, R8, R9, P4, P5 ;  /* 0x0000000806047210 */ /* 0x000fe400027ea409 */
[----:B------:R-:W-:Y:S02]  /*01f0*/  CS2R R8, SRZ ;  /* 0x0000000000087805 */ /* 0x000fe4000001ff00 */
[----:B------:R-:W-:Y:S01]  /*0200*/  LEA R6, P4, R5, UR4, 0x2 ;  /* 0x0000000405067c11 */ /* 0x000fe2000f8810ff */
[----:B-1----:R-:W-:Y:S01]  /*0210*/  IMAD.WIDE R2, R11, 0x4, R2 ;  /* 0x000000040b027825 */ /* 0x002fe200078e0202 */
[----:B------:R-:W-:Y:S02]  /*0220*/  CS2R R10, SRZ ;  /* 0x00000000000a7805 */ /* 0x000fe4000001ff00 */
[----:B------:R-:W-:Y:S01]  /*0230*/  LEA.HI.X R7, R5, UR5, R4, 0x2, P4 ;  /* 0x0000000505077c11 */ /* 0x000fe2000a0f1404 */
[----:B------:R-:W-:Y:S01]  /*0240*/  ULDC.64 UR4, c[0x0][0x208] ;  /* 0x0000820000047ab9 */ /* 0x000fe20000000a00 */
[----:B------:R-:W1:Y:S01]  /*0250*/  LDC.64 R4, c[0x0][0x220] ;  /* 0x00008800ff047b82 */ /* 0x000e620000000a00 */
[----:B------:R-:W2:Y:S04]  /*0260*/  @P3 LDG.E.64 R8, desc[UR4][R2.64] ;  /* 0x0000000402083981 */ /* 0x000ea8000c1e1b00 */
[----:B------:R-:W3:Y:S01]  /*0270*/  @P1 LDG.E.64 R10, desc[UR4][R6.64+-0x100] ;  /* 0xffff0004060a1981 */ /* 0x000ee2000c1e1b00 */
[----:B-1----:R-:W-:Y:S01]  /*0280*/  IMAD.WIDE R4, R0, 0x4, R4 ;  /* 0x0000000400047825 */ /* 0x002fe200078e0204 */
[----:B--2---:R-:W-:-:S02]  /*0290*/  SEL R8, R8, RZ, P3 ;  /* 0x000000ff08087207 */ /* 0x004fc40001800000 */
[----:B------:R-:W-:Y:S02]  /*02a0*/  SEL R9, R9, RZ, P3 ;  /* 0x000000ff09097207 */ /* 0x000fe40001800000 */
[----:B---3--:R-:W-:Y:S02]  /*02b0*/  @P2 SEL R8, R10, RZ, P1 ;  /* 0x000000ff0a082207 */ /* 0x008fe40000800000 */
[----:B------:R-:W-:Y:S01]  /*02c0*/  @P2 SEL R9, R11, RZ, P1 ;  /* 0x000000ff0b092207 */ /* 0x000fe20000800000 */
[----:B------:R-:W-:Y:S06]  /*02d0*/  @P0 EXIT ;  /* 0x000000000000094d */ /* 0x000fec0003800000 */
[----:B------:R-:W-:Y:S01]  /*02e0*/  STG.E.64 desc[UR4][R4.64], R8 ;  /* 0x0000000804007986 */ /* 0x000fe2000c101b04 */
[----:B------:R-:W-:Y:S05]  /*02f0*/  EXIT ;  /* 0x000000000000794d */ /* 0x000fea0003800000 */
.L_x_0:
[----:B------:R-:W-:-:S00]  /*0300*/  BRA `(.L_x_0) ;  /* 0xfffffffc00fc7947 */ /* 0x000fc0000383ffff */
[----:B------:R-:W-:-:S00]  /*0310*/  NOP ;  /* 0x0000000000007918 */ /* 0x000fc00000000000 */
        /* <DEDUP_REMOVED lines=14> */
.L_x_1:


//--------------------- .nv.constant0.triton_poi_fused_cat_3 --------------------------
	.section	.nv.constant0.triton_poi_fused_cat_3,"a",@progbits
	.sectionflags	@""
	.align	4
.nv.constant0.triton_poi_fused_cat_3:
	.zero		556
